//
// Generated by NVIDIA NVVM Compiler
//
// Compiler Build ID: CL-36424714
// Cuda compilation tools, release 13.0, V13.0.88
// Based on NVVM 20.0.0
//

.version 9.0
.target sm_100
.address_size 64

	// .globl	_Z12vecDivKernelPKfS0_Pfi

.visible .entry _Z12vecDivKernelPKfS0_Pfi(
	.param .u64 .ptr .align 1 _Z12vecDivKernelPKfS0_Pfi_param_0,
	.param .u64 .ptr .align 1 _Z12vecDivKernelPKfS0_Pfi_param_1,
	.param .u64 .ptr .align 1 _Z12vecDivKernelPKfS0_Pfi_param_2,
	.param .u32 _Z12vecDivKernelPKfS0_Pfi_param_3
)
{
	.reg .pred 	%p<3>;
	.reg .b32 	%r<7>;
	.reg .b32 	%f<4>;
	.reg .b64 	%rd<14>;

	ld.param.u64 	%rd2, [_Z12vecDivKernelPKfS0_Pfi_param_0];
	ld.param.u64 	%rd3, [_Z12vecDivKernelPKfS0_Pfi_param_1];
	ld.param.u64 	%rd4, [_Z12vecDivKernelPKfS0_Pfi_param_2];
	ld.param.u32 	%r2, [_Z12vecDivKernelPKfS0_Pfi_param_3];
	cvta.to.global.u64 	%rd1, %rd4;
	mov.u32 	%r3, %ctaid.x;
	mov.u32 	%r4, %ntid.x;
	mov.u32 	%r5, %tid.x;
	mad.lo.s32 	%r1, %r3, %r4, %r5;
	setp.ge.s32 	%p1, %r1, %r2;
	@%p1 bra 	$L__BB0_4;
	cvta.to.global.u64 	%rd5, %rd3;
	mul.wide.s32 	%rd6, %r1, 4;
	add.s64 	%rd7, %rd5, %rd6;
	ld.global.f32 	%f1, [%rd7];
	setp.eq.f32 	%p2, %f1, 0f00000000;
	@%p2 bra 	$L__BB0_3;
	cvta.to.global.u64 	%rd10, %rd2;
	add.s64 	%rd12, %rd10, %rd6;
	ld.global.f32 	%f2, [%rd12];
	div.rn.f32 	%f3, %f2, %f1;
	add.s64 	%rd13, %rd1, %rd6;
	st.global.f32 	[%rd13], %f3;
	bra.uni 	$L__BB0_4;
$L__BB0_3:
	add.s64 	%rd9, %rd1, %rd6;
	mov.b32 	%r6, 0;
	st.global.u32 	[%rd9], %r6;
$L__BB0_4:
	ret;

}


// ===== COMPILED SASS (sm_100) =====

	.target	sm_100

	.elftype	@"ET_EXEC"


//--------------------- .note.nv.tkinfo           --------------------------
	.section	.note.nv.tkinfo,"",@"SHT_NOTE"
	.sectionflags	@"SHF_NOTE_NV_TKINFO"
	.tkinfo
        /*0018*/ 	.word	0x00000002
        /*0030*/ 	.string	""
        /*0030*/ 	.string	"ptxas"
        /*0030*/ 	.string	"Cuda compilation tools, release 13.0, V13.0.88"
        /*0030*/ 	.string	"Build cuda_13.0.r13.0/compiler.36424714_0"
        /*0030*/ 	.string	"-arch sm_100 -m 64 "



//--------------------- .note.nv.cuinfo           --------------------------
	.section	.note.nv.cuinfo,"",@"SHT_NOTE"
	.sectionflags	@"SHF_NOTE_NV_CUINFO"
        /*0018*/ 	.short	0x0002
        /*001a*/ 	.short	0x0064
        /*001c*/ 	.short	0x0082
	.zero		2


//--------------------- .nv.info                  --------------------------
	.section	.nv.info,"",@"SHT_CUDA_INFO"
	.align	4


	//----- nvinfo : EIATTR_REGCOUNT
	.align		4
        /*0000*/ 	.byte	0x04, 0x2f
        /*0002*/ 	.short	(.L_1 - .L_0)
	.align		4
.L_0:
        /*0004*/ 	.word	index@(_Z12vecDivKernelPKfS0_Pfi)
        /*0008*/ 	.word	0x00000010


	//----- nvinfo : EIATTR_FRAME_SIZE
	.align		4
.L_1:
        /*000c*/ 	.byte	0x04, 0x11
        /*000e*/ 	.short	(.L_3 - .L_2)
	.align		4
.L_2:
        /*0010*/ 	.word	index@($__internal_0_$__cuda_sm3x_div_rn_noftz_f32_slowpath)
        /*0014*/ 	.word	0x00000000


	//----- nvinfo : EIATTR_FRAME_SIZE
	.align		4
.L_3:
        /*0018*/ 	.byte	0x04, 0x11
        /*001a*/ 	.short	(.L_5 - .L_4)
	.align		4
.L_4:
        /*001c*/ 	.word	index@(_Z12vecDivKernelPKfS0_Pfi)
        /*0020*/ 	.word	0x00000000


	//----- nvinfo : EIATTR_MIN_STACK_SIZE
	.align		4
.L_5:
        /*0024*/ 	.byte	0x04, 0x12
        /*0026*/ 	.short	(.L_7 - .L_6)
	.align		4
.L_6:
        /*0028*/ 	.word	index@(_Z12vecDivKernelPKfS0_Pfi)
        /*002c*/ 	.word	0x00000000
.L_7:


//--------------------- .nv.compat                --------------------------
	.section	.nv.compat,"",@"SHT_CUDA_COMPAT_INFO"
	.align	4
        /*0000*/ 	.byte	0x02, 0x09, 0x00, 0x00, 0x02, 0x02, 0x01, 0x00, 0x02, 0x05, 0x05, 0x00, 0x03, 0x07, 0x01, 0x01
        /*0010*/ 	.byte	0x02, 0x03, 0x00, 0x00, 0x02, 0x06, 0x01, 0x00, 0x04, 0x0b, 0x08, 0x00, 0x01, 0x00, 0x00, 0x00
        /*0020*/ 	.byte	0x00, 0x00, 0x00, 0x00


//--------------------- .nv.info._Z12vecDivKernelPKfS0_Pfi --------------------------
	.section	.nv.info._Z12vecDivKernelPKfS0_Pfi,"",@"SHT_CUDA_INFO"
	.sectionflags	@""
	.align	4


	//----- nvinfo : EIATTR_CUDA_API_VERSION
	.align		4
        /*0000*/ 	.byte	0x04, 0x37
        /*0002*/ 	.short	(.L_9 - .L_8)
.L_8:
        /*0004*/ 	.word	0x00000082


	//----- nvinfo : EIATTR_KPARAM_INFO
	.align		4
.L_9:
        /*0008*/ 	.byte	0x04, 0x17
        /*000a*/ 	.short	(.L_11 - .L_10)
.L_10:
        /*000c*/ 	.word	0x00000000
        /*0010*/ 	.short	0x0003
        /*0012*/ 	.short	0x0018
        /*0014*/ 	.byte	0x00, 0xf0, 0x11, 0x00


	//----- nvinfo : EIATTR_KPARAM_INFO
	.align		4
.L_11:
        /*0018*/ 	.byte	0x04, 0x17
        /*001a*/ 	.short	(.L_13 - .L_12)
.L_12:
        /*001c*/ 	.word	0x00000000
        /*0020*/ 	.short	0x0002
        /*0022*/ 	.short	0x0010
        /*0024*/ 	.byte	0x00, 0xf5, 0x21, 0x00


	//----- nvinfo : EIATTR_KPARAM_INFO
	.align		4
.L_13:
        /*0028*/ 	.byte	0x04, 0x17
        /*002a*/ 	.short	(.L_15 - .L_14)
.L_14:
        /*002c*/ 	.word	0x00000000
        /*0030*/ 	.short	0x0001
        /*0032*/ 	.short	0x0008
        /*0034*/ 	.byte	0x00, 0xf5, 0x21, 0x00


	//----- nvinfo : EIATTR_KPARAM_INFO
	.align		4
.L_15:
        /*0038*/ 	.byte	0x04, 0x17
        /*003a*/ 	.short	(.L_17 - .L_16)
.L_16:
        /*003c*/ 	.word	0x00000000
        /*0040*/ 	.short	0x0000
        /*0042*/ 	.short	0x0000
        /*0044*/ 	.byte	0x00, 0xf5, 0x21, 0x00


	//----- nvinfo : EIATTR_SPARSE_MMA_MASK
	.align		4
.L_17:
        /*0048*/ 	.byte	0x03, 0x50
        /*004a*/ 	.short	0x0000


	//----- nvinfo : EIATTR_MAXREG_COUNT
	.align		4
        /*004c*/ 	.byte	0x03, 0x1b
        /*004e*/ 	.short	0x00ff


	//----- nvinfo : EIATTR_MERCURY_ISA_VERSION
	.align		4
        /*0050*/ 	.byte	0x03, 0x5f
        /*0052*/ 	.short	0x0101


	//----- nvinfo : EIATTR_VRC_CTA_INIT_COUNT
	.align		4
        /*0054*/ 	.byte	0x02, 0x4a
	.zero		1
	.zero		1


	//----- nvinfo : EIATTR_EXIT_INSTR_OFFSETS
	.align		4
        /*0058*/ 	.byte	0x04, 0x1c
        /*005a*/ 	.short	(.L_19 - .L_18)


	//   ....[0]....
.L_18:
        /*005c*/ 	.word	0x00000070


	//   ....[1]....
        /*0060*/ 	.word	0x00000210


	//   ....[2]....
        /*0064*/ 	.word	0x00000250


	//----- nvinfo : EIATTR_CRS_STACK_SIZE
	.align		4
.L_19:
        /*0068*/ 	.byte	0x04, 0x1e
        /*006a*/ 	.short	(.L_21 - .L_20)
.L_20:
        /*006c*/ 	.word	0x00000000


	//----- nvinfo : EIATTR_CBANK_PARAM_SIZE
	.align		4
.L_21:
        /*0070*/ 	.byte	0x03, 0x19
        /*0072*/ 	.short	0x001c


	//----- nvinfo : EIATTR_PARAM_CBANK
	.align		4
        /*0074*/ 	.byte	0x04, 0x0a
        /*0076*/ 	.short	(.L_23 - .L_22)
	.align		4
.L_22:
        /*0078*/ 	.word	index@(.nv.constant0._Z12vecDivKernelPKfS0_Pfi)
        /*007c*/ 	.short	0x0380
        /*007e*/ 	.short	0x001c


	//----- nvinfo : EIATTR_SW_WAR
	.align		4
.L_23:
        /*0080*/ 	.byte	0x04, 0x36
        /*0082*/ 	.short	(.L_25 - .L_24)
.L_24:
        /*0084*/ 	.word	0x00000008
.L_25:


//--------------------- .nv.callgraph             --------------------------
	.section	.nv.callgraph,"",@"SHT_CUDA_CALLGRAPH"
	.align	4
	.sectionentsize	8
	.align		4
        /*0000*/ 	.word	0x00000000
	.align		4
        /*0004*/ 	.word	0xffffffff
	.align		4
        /*0008*/ 	.word	0x00000000
	.align		4
        /*000c*/ 	.word	0xfffffffe
	.align		4
        /*0010*/ 	.word	0x00000000
	.align		4
        /*0014*/ 	.word	0xfffffffd
	.align		4
        /*0018*/ 	.word	0x00000000
	.align		4
        /*001c*/ 	.word	0xfffffffc


//--------------------- .text._Z12vecDivKernelPKfS0_Pfi --------------------------
	.section	.text._Z12vecDivKernelPKfS0_Pfi,"ax",@progbits
	.align	128
        .global         _Z12vecDivKernelPKfS0_Pfi
        .type           _Z12vecDivKernelPKfS0_Pfi,@function
        .size           _Z12vecDivKernelPKfS0_Pfi,(.L_x_15 - _Z12vecDivKernelPKfS0_Pfi)
        .other          _Z12vecDivKernelPKfS0_Pfi,@"STO_CUDA_ENTRY STV_DEFAULT"
_Z12vecDivKernelPKfS0_Pfi:
.text._Z12vecDivKernelPKfS0_Pfi:
[----:B------:R-:W-:Y:S01]  /*0000*/  LDC R1, c[0x0][0x37c] ;  /* 0x0000df00ff017b82 */ /* 0x000fe20000000800 */
[----:B------:R-:W0:Y:S07]  /*0010*/  S2R R3, SR_TID.X ;  /* 0x0000000000037919 */ /* 0x000e2e0000002100 */
[----:B------:R-:W0:Y:S01]  /*0020*/  S2UR UR4, SR_CTAID.X ;  /* 0x00000000000479c3 */ /* 0x000e220000002500 */
[----:B------:R-:W1:Y:S07]  /*0030*/  LDCU UR5, c[0x0][0x398] ;  /* 0x00007300ff0577ac */ /* 0x000e6e0008000800 */
[----:B------:R-:W0:Y:S02]  /*0040*/  LDC R2, c[0x0][0x360] ;  /* 0x0000d800ff027b82 */ /* 0x000e240000000800 */
[----:B0-----:R-:W-:-:S05]  /*0050*/  IMAD R2, R2, UR4, R3 ;  /* 0x0000000402027c24 */ /* 0x001fca000f8e0203 */
[----:B-1----:R-:W-:-:S13]  /*0060*/  ISETP.GE.AND P0, PT, R2, UR5, PT ;  /* 0x0000000502007c0c */ /* 0x002fda000bf06270 */
[----:B------:R-:W-:Y:S05]  /*0070*/  @P0 EXIT ;  /* 0x000000000000094d */ /* 0x000fea0003800000 */
[----:B------:R-:W0:Y:S01]  /*0080*/  LDC.64 R4, c[0x0][0x388] ;  /* 0x0000e200ff047b82 */ /* 0x000e220000000a00 */
[----:B------:R-:W1:Y:S01]  /*0090*/  LDCU.64 UR4, c[0x0][0x358] ;  /* 0x00006b00ff0477ac */ /* 0x000e620008000a00 */
[----:B0-----:R-:W-:-:S05]  /*00a0*/  IMAD.WIDE R4, R2, 0x4, R4 ;  /* 0x0000000402047825 */ /* 0x001fca00078e0204 */
[----:B-1----:R-:W2:Y:S02]  /*00b0*/  LDG.E R3, desc[UR4][R4.64] ;  /* 0x0000000404037981 */ /* 0x002ea4000c1e1900 */
[----:B--2---:R-:W-:-:S13]  /*00c0*/  FSETP.NEU.AND P0, PT, R3, RZ, PT ;  /* 0x000000ff0300720b */ /* 0x004fda0003f0d000 */
[----:B------:R-:W-:Y:S05]  /*00d0*/  @!P0 BRA `(.L_x_0) ;  /* 0x0000000000508947 */ /* 0x000fea0003800000 */
[----:B------:R-:W0:Y:S02]  /*00e0*/  LDC.64 R4, c[0x0][0x380] ;  /* 0x0000e000ff047b82 */ /* 0x000e240000000a00 */
[----:B0-----:R-:W-:-:S05]  /*00f0*/  IMAD.WIDE R4, R2, 0x4, R4 ;  /* 0x0000000402047825 */ /* 0x001fca00078e0204 */
[----:B------:R-:W2:Y:S01]  /*0100*/  LDG.E R0, desc[UR4][R4.64] ;  /* 0x0000000404007981 */ /* 0x000ea2000c1e1900 */
[----:B------:R-:W0:Y:S01]  /*0110*/  MUFU.RCP R6, R3 ;  /* 0x0000000300067308 */ /* 0x000e220000001000 */
[----:B------:R-:W-:Y:S01]  /*0120*/  BSSY.RECONVERGENT B0, `(.L_x_1) ;  /* 0x000000b000007945 */ /* 0x000fe20003800200 */
[----:B0-----:R-:W-:-:S04]  /*0130*/  FFMA R7, -R3, R6, 1 ;  /* 0x3f80000003077423 */ /* 0x001fc80000000106 */
[----:B------:R-:W-:Y:S02]  /*0140*/  FFMA R7, R6, R7, R6 ;  /* 0x0000000706077223 */ /* 0x000fe40000000006 */
[----:B--2---:R-:W0:Y:S02]  /*0150*/  FCHK P0, R0, R3 ;  /* 0x0000000300007302 */ /* 0x004e240000000000 */
[----:B------:R-:W-:-:S04]  /*0160*/  FFMA R6, R0, R7, RZ ;  /* 0x0000000700067223 */ /* 0x000fc800000000ff */
[----:B------:R-:W-:-:S04]  /*0170*/  FFMA R8, -R3, R6, R0 ;  /* 0x0000000603087223 */ /* 0x000fc80000000100 */
[----:B------:R-:W-:Y:S01]  /*0180*/  FFMA R7, R7, R8, R6 ;  /* 0x0000000807077223 */ /* 0x000fe20000000006 */
[----:B0-----:R-:W-:Y:S06]  /*0190*/  @!P0 BRA `(.L_x_2) ;  /* 0x00000000000c8947 */ /* 0x001fec0003800000 */
[----:B------:R-:W-:-:S07]  /*01a0*/  MOV R4, 0x1c0 ;  /* 0x000001c000047802 */ /* 0x000fce0000000f00 */
[----:B------:R-:W-:Y:S05]  /*01b0*/  CALL.REL.NOINC `($__internal_0_$__cuda_sm3x_div_rn_noftz_f32_slowpath) ;  /* 0x0000000000287944 */ /* 0x000fea0003c00000 */
[----:B------:R-:W-:-:S07]  /*01c0*/  IMAD.MOV.U32 R7, RZ, RZ, R0 ;  /* 0x000000ffff077224 */ /* 0x000fce00078e0000 */
.L_x_2:
[----:B------:R-:W-:Y:S05]  /*01d0*/  BSYNC.RECONVERGENT B0 ;  /* 0x0000000000007941 */ /* 0x000fea0003800200 */
.L_x_1:
[----:B------:R-:W0:Y:S02]  /*01e0*/  LDC.64 R4, c[0x0][0x390] ;  /* 0x0000e400ff047b82 */ /* 0x000e240000000a00 */
[----:B0-----:R-:W-:-:S05]  /*01f0*/  IMAD.WIDE R2, R2, 0x4, R4 ;  /* 0x0000000402027825 */ /* 0x001fca00078e0204 */
[----:B------:R-:W-:Y:S01]  /*0200*/  STG.E desc[UR4][R2.64], R7 ;  /* 0x0000000702007986 */ /* 0x000fe2000c101904 */
[----:B------:R-:W-:Y:S05]  /*0210*/  EXIT ;  /* 0x000000000000794d */ /* 0x000fea0003800000 */
.L_x_0:
[----:B------:R-:W0:Y:S02]  /*0220*/  LDC.64 R4, c[0x0][0x390] ;  /* 0x0000e400ff047b82 */ /* 0x000e240000000a00 */
[----:B0-----:R-:W-:-:S05]  /*0230*/  IMAD.WIDE R4, R2, 0x4, R4 ;  /* 0x0000000402047825 */ /* 0x001fca00078e0204 */
[----:B------:R-:W-:Y:S01]  /*0240*/  STG.E desc[UR4][R4.64], RZ ;  /* 0x000000ff04007986 */ /* 0x000fe2000c101904 */
[----:B------:R-:W-:Y:S05]  /*0250*/  EXIT ;  /* 0x000000000000794d */ /* 0x000fea0003800000 */
        .weak           $__internal_0_$__cuda_sm3x_div_rn_noftz_f32_slowpath
        .type           $__internal_0_$__cuda_sm3x_div_rn_noftz_f32_slowpath,@function
        .size           $__internal_0_$__cuda_sm3x_div_rn_noftz_f32_slowpath,(.L_x_15 - $__internal_0_$__cuda_sm3x_div_rn_noftz_f32_slowpath)
$__internal_0_$__cuda_sm3x_div_rn_noftz_f32_slowpath:
[--C-:B------:R-:W-:Y:S01]  /*0260*/  SHF.R.U32.HI R6, RZ, 0x17, R3.reuse ;  /* 0x00000017ff067819 */ /* 0x100fe20000011603 */
[----:B------:R-:W-:Y:S01]  /*0270*/  BSSY.RECONVERGENT B1, `(.L_x_3) ;  /* 0x0000064000017945 */ /* 0x000fe20003800200 */
[--C-:B------:R-:W-:Y:S01]  /*0280*/  SHF.R.U32.HI R5, RZ, 0x17, R0.reuse ;  /* 0x00000017ff057819 */ /* 0x100fe20000011600 */
[----:B------:R-:W-:Y:S01]  /*0290*/  IMAD.MOV.U32 R7, RZ, RZ, R0 ;  /* 0x000000ffff077224 */ /* 0x000fe200078e0000 */
[----:B------:R-:W-:Y:S01]  /*02a0*/  LOP3.LUT R6, R6, 0xff, RZ, 0xc0, !PT ;  /* 0x000000ff06067812 */ /* 0x000fe200078ec0ff */
[----:B------:R-:W-:Y:S01]  /*02b0*/  IMAD.MOV.U32 R8, RZ, RZ, R3 ;  /* 0x000000ffff087224 */ /* 0x000fe200078e0003 */
[----:B------:R-:W-:-:S03]  /*02c0*/  LOP3.LUT R5, R5, 0xff, RZ, 0xc0, !PT ;  /* 0x000000ff05057812 */ /* 0x000fc600078ec0ff */
[----:B------:R-:W-:Y:S02]  /*02d0*/  VIADD R11, R6, 0xffffffff ;  /* 0xffffffff060b7836 */ /* 0x000fe40000000000 */
[----:B------:R-:W-:-:S03]  /*02e0*/  VIADD R10, R5, 0xffffffff ;  /* 0xffffffff050a7836 */ /* 0x000fc60000000000 */
[----:B------:R-:W-:-:S04]  /*02f0*/  ISETP.GT.U32.AND P0, PT, R11, 0xfd, PT ;  /* 0x000000fd0b00780c */ /* 0x000fc80003f04070 */
[----:B------:R-:W-:-:S13]  /*0300*/  ISETP.GT.U32.OR P0, PT, R10, 0xfd, P0 ;  /* 0x000000fd0a00780c */ /* 0x000fda0000704470 */
[----:B------:R-:W-:Y:S01]  /*0310*/  @!P0 IMAD.MOV.U32 R9, RZ, RZ, RZ ;  /* 0x000000ffff098224 */ /* 0x000fe200078e00ff */
[----:B------:R-:W-:Y:S06]  /*0320*/  @!P0 BRA `(.L_x_4) ;  /* 0x00000000005c8947 */ /* 0x000fec0003800000 */
[----:B------:R-:W-:Y:S02]  /*0330*/  FSETP.GTU.FTZ.AND P0, PT, |R0|, +INF , PT ;  /* 0x7f8000000000780b */ /* 0x000fe40003f1c200 */
[----:B------:R-:W-:-:S04]  /*0340*/  FSETP.GTU.FTZ.AND P1, PT, |R3|, +INF , PT ;  /* 0x7f8000000300780b */ /* 0x000fc80003f3c200 */
[----:B------:R-:W-:-:S13]  /*0350*/  PLOP3.LUT P0, PT, P0, P1, PT, 0xf8, 0x8f ;  /* 0x00000000008f781c */ /* 0x000fda0000703f70 */
[----:B------:R-:W-:Y:S05]  /*0360*/  @P0 BRA `(.L_x_5) ;  /* 0x00000004004c0947 */ /* 0x000fea0003800000 */
[----:B------:R-:W-:-:S13]  /*0370*/  LOP3.LUT P0, RZ, R8, 0x7fffffff, R7, 0xc8, !PT ;  /* 0x7fffffff08ff7812 */ /* 0x000fda000780c807 */
[----:B------:R-:W-:Y:S05]  /*0380*/  @!P0 BRA `(.L_x_6) ;  /* 0x00000004003c8947 */ /* 0x000fea0003800000 */
[C---:B------:R-:W-:Y:S02]  /*0390*/  FSETP.NEU.FTZ.AND P2, PT, |R0|.reuse, +INF , PT ;  /* 0x7f8000000000780b */ /* 0x040fe40003f5d200 */
[----:B------:R-:W-:Y:S02]  /*03a0*/  FSETP.NEU.FTZ.AND P1, PT, |R3|, +INF , PT ;  /* 0x7f8000000300780b */ /* 0x000fe40003f3d200 */
[----:B------:R-:W-:-:S11]  /*03b0*/  FSETP.NEU.FTZ.AND P0, PT, |R0|, +INF , PT ;  /* 0x7f8000000000780b */ /* 0x000fd60003f1d200 */
[----:B------:R-:W-:Y:S05]  /*03c0*/  @!P1 BRA !P2, `(.L_x_6) ;  /* 0x00000004002c9947 */ /* 0x000fea0005000000 */
[----:B------:R-:W-:-:S04]  /*03d0*/  LOP3.LUT P2, RZ, R7, 0x7fffffff, RZ, 0xc0, !PT ;  /* 0x7fffffff07ff7812 */ /* 0x000fc8000784c0ff */
[----:B------:R-:W-:-:S13]  /*03e0*/  PLOP3.LUT P1, PT, P1, P2, PT, 0x2f, 0xf2 ;  /* 0x0000000000f2781c */ /* 0x000fda0000f24577 */
[----:B------:R-:W-:Y:S05]  /*03f0*/  @P1 BRA `(.L_x_7) ;  /* 0x0000000400181947 */ /* 0x000fea0003800000 */
[----:B------:R-:W-:-:S04]  /*0400*/  LOP3.LUT P1, RZ, R8, 0x7fffffff, RZ, 0xc0, !PT ;  /* 0x7fffffff08ff7812 */ /* 0x000fc8000782c0ff */
[----:B------:R-:W-:-:S13]  /*0410*/  PLOP3.LUT P0, PT, P0, P1, PT, 0x2f, 0xf2 ;  /* 0x0000000000f2781c */ /* 0x000fda0000702577 */
[----:B------:R-:W-:Y:S05]  /*0420*/  @P0 BRA `(.L_x_8) ;  /* 0x0000000400000947 */ /* 0x000fea0003800000 */
[----:B------:R-:W-:Y:S02]  /*0430*/  ISETP.GE.AND P0, PT, R10, RZ, PT ;  /* 0x000000ff0a00720c */ /* 0x000fe40003f06270 */
[----:B------:R-:W-:-:S11]  /*0440*/  ISETP.GE.AND P1, PT, R11, RZ, PT ;  /* 0x000000ff0b00720c */ /* 0x000fd60003f26270 */
[----:B------:R-:W-:Y:S02]  /*0450*/  @P0 IMAD.MOV.U32 R9, RZ, RZ, RZ ;  /* 0x000000ffff090224 */ /* 0x000fe400078e00ff */
[----:B------:R-:W-:Y:S01]  /*0460*/  @!P0 FFMA R7, R0, 1.84467440737095516160e+19, RZ ;  /* 0x5f80000000078823 */ /* 0x000fe200000000ff */
[----:B------:R-:W-:Y:S02]  /*0470*/  @!P0 IMAD.MOV.U32 R9, RZ, RZ, -0x40 ;  /* 0xffffffc0ff098424 */ /* 0x000fe400078e00ff */
[----:B------:R-:W-:Y:S02]  /*0480*/  @!P1 FFMA R8, R3, 1.84467440737095516160e+19, RZ ;  /* 0x5f80000003089823 */ /* 0x000fe400000000ff */
[----:B------:R-:W-:-:S07]  /*0490*/  @!P1 VIADD R9, R9, 0x40 ;  /* 0x0000004009099836 */ /* 0x000fce0000000000 */
.L_x_4:
[----:B------:R-:W-:Y:S01]  /*04a0*/  LEA R3, R6, 0xc0800000, 0x17 ;  /* 0xc080000006037811 */ /* 0x000fe200078eb8ff */
[----:B------:R-:W-:Y:S01]  /*04b0*/  VIADD R5, R5, 0xffffff81 ;  /* 0xffffff8105057836 */ /* 0x000fe20000000000 */
[----:B------:R-:W-:Y:S03]  /*04c0*/  BSSY.RECONVERGENT B2, `(.L_x_9) ;  /* 0x0000035000027945 */ /* 0x000fe60003800200 */
[----:B------:R-:W-:Y:S01]  /*04d0*/  IMAD.IADD R3, R8, 0x1, -R3 ;  /* 0x0000000108037824 */ /* 0x000fe200078e0a03 */
[C---:B------:R-:W-:Y:S01]  /*04e0*/  IADD3 R6, PT, PT, R5.reuse, 0x7f, -R6 ;  /* 0x0000007f05067810 */ /* 0x040fe20007ffe806 */
[----:B------:R-:W-:Y:S02]  /*04f0*/  IMAD R0, R5, -0x800000, R7 ;  /* 0xff80000005007824 */ /* 0x000fe400078e0207 */
[----:B------:R-:W0:Y:S01]  /*0500*/  MUFU.RCP R8, R3 ;  /* 0x0000000300087308 */ /* 0x000e220000001000 */
[----:B------:R-:W-:Y:S01]  /*0510*/  FADD.FTZ R11, -R3, -RZ ;  /* 0x800000ff030b7221 */ /* 0x000fe20000010100 */
[----:B------:R-:W-:-:S03]  /*0520*/  IMAD.IADD R6, R6, 0x1, R9 ;  /* 0x0000000106067824 */ /* 0x000fc600078e0209 */
[----:B0-----:R-:W-:-:S04]  /*0530*/  FFMA R13, R8, R11, 1 ;  /* 0x3f800000080d7423 */ /* 0x001fc8000000000b */
[----:B------:R-:W-:-:S04]  /*0540*/  FFMA R10, R8, R13, R8 ;  /* 0x0000000d080a7223 */ /* 0x000fc80000000008 */
[----:B------:R-:W-:-:S04]  /*0550*/  FFMA R7, R0, R10, RZ ;  /* 0x0000000a00077223 */ /* 0x000fc800000000ff */
[----:B------:R-:W-:-:S04]  /*0560*/  FFMA R8, R11, R7, R0 ;  /* 0x000000070b087223 */ /* 0x000fc80000000000 */
[----:B------:R-:W-:-:S04]  /*0570*/  FFMA R7, R10, R8, R7 ;  /* 0x000000080a077223 */ /* 0x000fc80000000007 */
[----:B------:R-:W-:-:S04]  /*0580*/  FFMA R8, R11, R7, R0 ;  /* 0x000000070b087223 */ /* 0x000fc80000000000 */
[----:B------:R-:W-:-:S05]  /*0590*/  FFMA R0, R10, R8, R7 ;  /* 0x000000080a007223 */ /* 0x000fca0000000007 */
[----:B------:R-:W-:-:S04]  /*05a0*/  SHF.R.U32.HI R3, RZ, 0x17, R0 ;  /* 0x00000017ff037819 */ /* 0x000fc80000011600 */
[----:B------:R-:W-:-:S05]  /*05b0*/  LOP3.LUT R3, R3, 0xff, RZ, 0xc0, !PT ;  /* 0x000000ff03037812 */ /* 0x000fca00078ec0ff */
[----:B------:R-:W-:-:S04]  /*05c0*/  IMAD.IADD R9, R3, 0x1, R6 ;  /* 0x0000000103097824 */ /* 0x000fc800078e0206 */
[----:B------:R-:W-:-:S05]  /*05d0*/  VIADD R3, R9, 0xffffffff ;  /* 0xffffffff09037836 */ /* 0x000fca0000000000 */
[----:B------:R-:W-:-:S13]  /*05e0*/  ISETP.GE.U32.AND P0, PT, R3, 0xfe, PT ;  /* 0x000000fe0300780c */ /* 0x000fda0003f06070 */
[----:B------:R-:W-:Y:S05]  /*05f0*/  @!P0 BRA `(.L_x_10) ;  /* 0x0000000000808947 */ /* 0x000fea0003800000 */
[----:B------:R-:W-:-:S13]  /*0600*/  ISETP.GT.AND P0, PT, R9, 0xfe, PT ;  /* 0x000000fe0900780c */ /* 0x000fda0003f04270 */
[----:B------:R-:W-:Y:S05]  /*0610*/  @P0 BRA `(.L_x_11) ;  /* 0x00000000006c0947 */ /* 0x000fea0003800000 */
[----:B------:R-:W-:-:S13]  /*0620*/  ISETP.GE.AND P0, PT, R9, 0x1, PT ;  /* 0x000000010900780c */ /* 0x000fda0003f06270 */
[----:B------:R-:W-:Y:S05]  /*0630*/  @P0 BRA `(.L_x_12) ;  /* 0x0000000000740947 */ /* 0x000fea0003800000 */
[----:B------:R-:W-:Y:S02]  /*0640*/  ISETP.GE.AND P0, PT, R9, -0x18, PT ;  /* 0xffffffe80900780c */ /* 0x000fe40003f06270 */
[----:B------:R-:W-:-:S11]  /*0650*/  LOP3.LUT R0, R0, 0x80000000, RZ, 0xc0, !PT ;  /* 0x8000000000007812 */ /* 0x000fd600078ec0ff */
[----:B------:R-:W-:Y:S05]  /*0660*/  @!P0 BRA `(.L_x_12) ;  /* 0x0000000000688947 */ /* 0x000fea0003800000 */
[CCC-:B------:R-:W-:Y:S01]  /*0670*/  FFMA.RZ R3, R10.reuse, R8.reuse, R7.reuse ;  /* 0x000000080a037223 */ /* 0x1c0fe2000000c007 */
[CCC-:B------:R-:W-:Y:S01]  /*0680*/  FFMA.RM R6, R10.reuse, R8.reuse, R7.reuse ;  /* 0x000000080a067223 */ /* 0x1c0fe20000004007 */
[C---:B------:R-:W-:Y:S02]  /*0690*/  ISETP.NE.AND P2, PT, R9.reuse, RZ, PT ;  /* 0x000000ff0900720c */ /* 0x040fe40003f45270 */
[----:B------:R-:W-:Y:S02]  /*06a0*/  ISETP.NE.AND P1, PT, R9, RZ, PT ;  /* 0x000000ff0900720c */ /* 0x000fe40003f25270 */
[----:B------:R-:W-:Y:S01]  /*06b0*/  LOP3.LUT R5, R3, 0x7fffff, RZ, 0xc0, !PT ;  /* 0x007fffff03057812 */ /* 0x000fe200078ec0ff */
[----:B------:R-:W-:Y:S01]  /*06c0*/  FFMA.RP R3, R10, R8, R7 ;  /* 0x000000080a037223 */ /* 0x000fe20000008007 */
[----:B------:R-:W-:Y:S02]  /*06d0*/  VIADD R8, R9, 0x20 ;  /* 0x0000002009087836 */ /* 0x000fe40000000000 */
[----:B------:R-:W-:Y:S01]  /*06e0*/  LOP3.LUT R5, R5, 0x800000, RZ, 0xfc, !PT ;  /* 0x0080000005057812 */ /* 0x000fe200078efcff */
[----:B------:R-:W-:Y:S01]  /*06f0*/  IMAD.MOV R7, RZ, RZ, -R9 ;  /* 0x000000ffff077224 */ /* 0x000fe200078e0a09 */
[----:B------:R-:W-:-:S02]  /*0700*/  FSETP.NEU.FTZ.AND P0, PT, R3, R6, PT ;  /* 0x000000060300720b */ /* 0x000fc40003f1d000 */
[----:B------:R-:W-:Y:S02]  /*0710*/  SHF.L.U32 R8, R5, R8, RZ ;  /* 0x0000000805087219 */ /* 0x000fe400000006ff */
[----:B------:R-:W-:Y:S02]  /*0720*/  SEL R6, R7, RZ, P2 ;  /* 0x000000ff07067207 */ /* 0x000fe40001000000 */
[----:B------:R-:W-:Y:S02]  /*0730*/  ISETP.NE.AND P1, PT, R8, RZ, P1 ;  /* 0x000000ff0800720c */ /* 0x000fe40000f25270 */
[----:B------:R-:W-:Y:S02]  /*0740*/  SHF.R.U32.HI R6, RZ, R6, R5 ;  /* 0x00000006ff067219 */ /* 0x000fe40000011605 */
[----:B------:R-:W-:Y:S02]  /*0750*/  PLOP3.LUT P0, PT, P0, P1, PT, 0xf8, 0x8f ;  /* 0x00000000008f781c */ /* 0x000fe40000703f70 */
[----:B------:R-:W-:-:S02]  /*0760*/  SHF.R.U32.HI R8, RZ, 0x1, R6 ;  /* 0x00000001ff087819 */ /* 0x000fc40000011606 */
[----:B------:R-:W-:-:S04]  /*0770*/  SEL R3, RZ, 0x1, !P0 ;  /* 0x00000001ff037807 */ /* 0x000fc80004000000 */
[----:B------:R-:W-:-:S04]  /*0780*/  LOP3.LUT R3, R3, 0x1, R8, 0xf8, !PT ;  /* 0x0000000103037812 */ /* 0x000fc800078ef808 */
[----:B------:R-:W-:-:S05]  /*0790*/  LOP3.LUT R3, R3, R6, RZ, 0xc0, !PT ;  /* 0x0000000603037212 */ /* 0x000fca00078ec0ff */
[----:B------:R-:W-:-:S05]  /*07a0*/  IMAD.IADD R3, R8, 0x1, R3 ;  /* 0x0000000108037824 */ /* 0x000fca00078e0203 */
[----:B------:R-:W-:Y:S01]  /*07b0*/  LOP3.LUT R0, R3, R0, RZ, 0xfc, !PT ;  /* 0x0000000003007212 */ /* 0x000fe200078efcff */
[----:B------:R-:W-:Y:S06]  /*07c0*/  BRA `(.L_x_12) ;  /* 0x0000000000107947 */ /* 0x000fec0003800000 */
.L_x_11:
[----:B------:R-:W-:-:S04]  /*07d0*/  LOP3.LUT R0, R0, 0x80000000, RZ, 0xc0, !PT ;  /* 0x8000000000007812 */ /* 0x000fc800078ec0ff */
[----:B------:R-:W-:Y:S01]  /*07e0*/  LOP3.LUT R0, R0, 0x7f800000, RZ, 0xfc, !PT ;  /* 0x7f80000000007812 */ /* 0x000fe200078efcff */
[----:B------:R-:W-:Y:S06]  /*07f0*/  BRA `(.L_x_12) ;  /* 0x0000000000047947 */ /* 0x000fec0003800000 */
.L_x_10:
[----:B------:R-:W-:-:S07]  /*0800*/  IMAD R0, R6, 0x800000, R0 ;  /* 0x0080000006007824 */ /* 0x000fce00078e0200 */
.L_x_12:
[----:B------:R-:W-:Y:S05]  /*0810*/  BSYNC.RECONVERGENT B2 ;  /* 0x0000000000027941 */ /* 0x000fea0003800200 */
.L_x_9:
[----:B------:R-:W-:Y:S05]  /*0820*/  BRA `(.L_x_13) ;  /* 0x0000000000207947 */ /* 0x000fea0003800000 */
.L_x_8:
[----:B------:R-:W-:-:S04]  /*0830*/  LOP3.LUT R0, R8, 0x80000000, R7, 0x48, !PT ;  /* 0x8000000008007812 */ /* 0x000fc800078e4807 */
[----:B------:R-:W-:Y:S01]  /*0840*/  LOP3.LUT R0, R0, 0x7f800000, RZ, 0xfc, !PT ;  /* 0x7f80000000007812 */ /* 0x000fe200078efcff */
[----:B------:R-:W-:Y:S06]  /*0850*/  BRA `(.L_x_13) ;  /* 0x0000000000147947 */ /* 0x000fec0003800000 */
.L_x_7:
[----:B------:R-:W-:Y:S01]  /*0860*/  LOP3.LUT R0, R8, 0x80000000, R7, 0x48, !PT ;  /* 0x8000000008007812 */ /* 0x000fe200078e4807 */
[----:B------:R-:W-:Y:S06]  /*0870*/  BRA `(.L_x_13) ;  /* 0x00000000000c7947 */ /* 0x000fec0003800000 */
.L_x_6:
[----:B------:R-:W0:Y:S01]  /*0880*/  MUFU.RSQ R0, -QNAN ;  /* 0xffc0000000007908 */ /* 0x000e220000001400 */
[----:B------:R-:W-:Y:S05]  /*0890*/  BRA `(.L_x_13) ;  /* 0x0000000000047947 */ /* 0x000fea0003800000 */
.L_x_5:
[----:B------:R-:W-:-:S07]  /*08a0*/  FADD.FTZ R0, R0, R3 ;  /* 0x0000000300007221 */ /* 0x000fce0000010000 */
.L_x_13:
[----:B------:R-:W-:Y:S05]  /*08b0*/  BSYNC.RECONVERGENT B1 ;  /* 0x0000000000017941 */ /* 0x000fea0003800200 */
.L_x_3:
[----:B------:R-:W-:-:S04]  /*08c0*/  IMAD.MOV.U32 R5, RZ, RZ, 0x0 ;  /* 0x00000000ff057424 */ /* 0x000fc800078e00ff */
[----:B0-----:R-:W-:Y:S05]  /*08d0*/  RET.REL.NODEC R4 `(_Z12vecDivKernelPKfS0_Pfi) ;  /* 0xfffffff404c87950 */ /* 0x001fea0003c3ffff */
.L_x_14:
[----:B------:R-:W-:-:S00]  /*08e0*/  BRA `(.L_x_14) ;  /* 0xfffffffc00fc7947 */ /* 0x000fc0000383ffff */
[----:B------:R-:W-:-:S00]  /*08f0*/  NOP ;  /* 0x0000000000007918 */ /* 0x000fc00000000000 */
        /* <DEDUP_REMOVED lines=8> */
.L_x_15:


//--------------------- .nv.shared.reserved.0     --------------------------
	.section	.nv.shared.reserved.0,"aw",@nobits
	.weak		__nv_reservedSMEM_offset_0_alias
	.size		__nv_reservedSMEM_offset_0_alias, 0, 64
	.other		__nv_reservedSMEM_offset_0_alias,@"STO_CUDA_RESERVED_SHARED STV_DEFAULT"
__nv_reservedSMEM_offset_0_alias:
	.zero		0
	.zero		64


//--------------------- .nv.constant0._Z12vecDivKernelPKfS0_Pfi --------------------------
	.section	.nv.constant0._Z12vecDivKernelPKfS0_Pfi,"a",@progbits
	.sectionflags	@""
	.align	4
.nv.constant0._Z12vecDivKernelPKfS0_Pfi:
	.zero		924


//--------------------- SYMBOLS --------------------------

	.type		.nv.reservedSmem.offset0,@object
	.size		.nv.reservedSmem.offset0,0x4
